//
// Generated by NVIDIA NVVM Compiler
//
// Compiler Build ID: CL-36424714
// Cuda compilation tools, release 13.0, V13.0.88
// Based on NVVM 20.0.0
//

.version 9.0
.target sm_100
.address_size 64

	// .globl	_Z9matrixMulPiS_S_i

.visible .entry _Z9matrixMulPiS_S_i(
	.param .u64 .ptr .align 1 _Z9matrixMulPiS_S_i_param_0,
	.param .u64 .ptr .align 1 _Z9matrixMulPiS_S_i_param_1,
	.param .u64 .ptr .align 1 _Z9matrixMulPiS_S_i_param_2,
	.param .u32 _Z9matrixMulPiS_S_i_param_3
)
{
	.reg .pred 	%p<12>;
	.reg .b32 	%r<121>;
	.reg .b64 	%rd<67>;

	ld.param.u64 	%rd14, [_Z9matrixMulPiS_S_i_param_0];
	ld.param.u64 	%rd15, [_Z9matrixMulPiS_S_i_param_1];
	ld.param.u32 	%r29, [_Z9matrixMulPiS_S_i_param_3];
	cvta.to.global.u64 	%rd1, %rd15;
	cvta.to.global.u64 	%rd2, %rd14;
	mov.u32 	%r31, %ctaid.y;
	mov.u32 	%r32, %ntid.y;
	mov.u32 	%r33, %tid.y;
	mad.lo.s32 	%r1, %r31, %r32, %r33;
	mov.u32 	%r34, %ctaid.x;
	mov.u32 	%r35, %ntid.x;
	mov.u32 	%r36, %tid.x;
	mad.lo.s32 	%r2, %r34, %r35, %r36;
	max.s32 	%r37, %r1, %r2;
	setp.ge.s32 	%p1, %r37, %r29;
	setp.lt.s32 	%p2, %r29, 1;
	mov.b32 	%r120, 0;
	or.pred  	%p3, %p1, %p2;
	@%p3 bra 	$L__BB0_12;
	mul.lo.s32 	%r3, %r29, %r1;
	and.b32  	%r4, %r29, 7;
	setp.lt.u32 	%p4, %r29, 8;
	mov.b32 	%r115, 0;
	mov.u32 	%r120, %r115;
	@%p4 bra 	$L__BB0_4;
	and.b32  	%r115, %r29, 2147483640;
	neg.s32 	%r109, %r115;
	mul.wide.u32 	%rd16, %r29, 4;
	add.s64 	%rd3, %rd1, %rd16;
	mul.wide.u32 	%rd17, %r29, 8;
	add.s64 	%rd4, %rd1, %rd17;
	mul.wide.u32 	%rd18, %r29, 12;
	add.s64 	%rd5, %rd1, %rd18;
	mul.wide.u32 	%rd19, %r29, 16;
	add.s64 	%rd6, %rd1, %rd19;
	mul.wide.u32 	%rd20, %r29, 20;
	add.s64 	%rd7, %rd1, %rd20;
	mul.wide.u32 	%rd21, %r29, 24;
	add.s64 	%rd8, %rd1, %rd21;
	mul.wide.u32 	%rd22, %r29, 28;
	add.s64 	%rd9, %rd1, %rd22;
	mul.wide.u32 	%rd23, %r3, 4;
	add.s64 	%rd24, %rd23, %rd2;
	add.s64 	%rd66, %rd24, 16;
	mov.b32 	%r120, 0;
	mov.u32 	%r108, %r2;
$L__BB0_3:
	.pragma "nounroll";
	mul.wide.s32 	%rd25, %r108, 4;
	add.s64 	%rd26, %rd3, %rd25;
	add.s64 	%rd27, %rd4, %rd25;
	add.s64 	%rd28, %rd5, %rd25;
	add.s64 	%rd29, %rd6, %rd25;
	add.s64 	%rd30, %rd7, %rd25;
	add.s64 	%rd31, %rd8, %rd25;
	add.s64 	%rd32, %rd9, %rd25;
	add.s64 	%rd33, %rd1, %rd25;
	ld.global.u32 	%r41, [%rd66+-16];
	ld.global.u32 	%r42, [%rd33];
	add.s32 	%r43, %r41, %r120;
	add.s32 	%r44, %r43, %r42;
	ld.global.u32 	%r45, [%rd66+-12];
	ld.global.u32 	%r46, [%rd26];
	add.s32 	%r47, %r45, %r44;
	add.s32 	%r48, %r47, %r46;
	ld.global.u32 	%r49, [%rd66+-8];
	ld.global.u32 	%r50, [%rd27];
	add.s32 	%r51, %r49, %r48;
	add.s32 	%r52, %r51, %r50;
	ld.global.u32 	%r53, [%rd66+-4];
	ld.global.u32 	%r54, [%rd28];
	add.s32 	%r55, %r53, %r52;
	add.s32 	%r56, %r55, %r54;
	ld.global.u32 	%r57, [%rd66];
	ld.global.u32 	%r58, [%rd29];
	add.s32 	%r59, %r57, %r56;
	add.s32 	%r60, %r59, %r58;
	ld.global.u32 	%r61, [%rd66+4];
	ld.global.u32 	%r62, [%rd30];
	add.s32 	%r63, %r61, %r60;
	add.s32 	%r64, %r63, %r62;
	ld.global.u32 	%r65, [%rd66+8];
	ld.global.u32 	%r66, [%rd31];
	add.s32 	%r67, %r65, %r64;
	add.s32 	%r68, %r67, %r66;
	ld.global.u32 	%r69, [%rd66+12];
	ld.global.u32 	%r70, [%rd32];
	add.s32 	%r71, %r69, %r68;
	add.s32 	%r120, %r71, %r70;
	add.s32 	%r109, %r109, 8;
	shl.b32 	%r72, %r29, 3;
	add.s32 	%r108, %r108, %r72;
	add.s64 	%rd66, %rd66, 32;
	setp.ne.s32 	%p5, %r109, 0;
	@%p5 bra 	$L__BB0_3;
$L__BB0_4:
	setp.eq.s32 	%p6, %r4, 0;
	@%p6 bra 	$L__BB0_12;
	and.b32  	%r16, %r29, 3;
	setp.lt.u32 	%p7, %r4, 4;
	@%p7 bra 	$L__BB0_7;
	add.s32 	%r74, %r115, %r3;
	mul.wide.u32 	%rd34, %r74, 4;
	add.s64 	%rd35, %rd2, %rd34;
	ld.global.u32 	%r75, [%rd35];
	mad.lo.s32 	%r76, %r115, %r29, %r2;
	mul.wide.s32 	%rd36, %r76, 4;
	add.s64 	%rd37, %rd1, %rd36;
	ld.global.u32 	%r77, [%rd37];
	add.s32 	%r78, %r75, %r120;
	add.s32 	%r79, %r78, %r77;
	cvt.u64.u32 	%rd38, %r3;
	cvt.u64.u32 	%rd39, %r115;
	add.s64 	%rd40, %rd39, %rd38;
	shl.b64 	%rd41, %rd40, 2;
	add.s64 	%rd42, %rd2, %rd41;
	ld.global.u32 	%r80, [%rd42+4];
	mul.wide.u32 	%rd43, %r29, 4;
	add.s64 	%rd44, %rd37, %rd43;
	ld.global.u32 	%r81, [%rd44];
	add.s32 	%r82, %r80, %r79;
	add.s32 	%r83, %r82, %r81;
	ld.global.u32 	%r84, [%rd42+8];
	add.s64 	%rd45, %rd44, %rd43;
	ld.global.u32 	%r85, [%rd45];
	add.s32 	%r86, %r84, %r83;
	add.s32 	%r87, %r86, %r85;
	ld.global.u32 	%r88, [%rd42+12];
	add.s64 	%rd46, %rd45, %rd43;
	ld.global.u32 	%r89, [%rd46];
	add.s32 	%r90, %r88, %r87;
	add.s32 	%r120, %r90, %r89;
	add.s32 	%r115, %r115, 4;
$L__BB0_7:
	setp.eq.s32 	%p8, %r16, 0;
	@%p8 bra 	$L__BB0_12;
	setp.eq.s32 	%p9, %r16, 1;
	@%p9 bra 	$L__BB0_10;
	add.s32 	%r92, %r115, %r3;
	mul.wide.u32 	%rd47, %r92, 4;
	add.s64 	%rd48, %rd2, %rd47;
	ld.global.u32 	%r93, [%rd48];
	mad.lo.s32 	%r94, %r115, %r29, %r2;
	mul.wide.s32 	%rd49, %r94, 4;
	add.s64 	%rd50, %rd1, %rd49;
	ld.global.u32 	%r95, [%rd50];
	add.s32 	%r96, %r93, %r120;
	add.s32 	%r97, %r96, %r95;
	cvt.u64.u32 	%rd51, %r3;
	cvt.u64.u32 	%rd52, %r115;
	add.s64 	%rd53, %rd52, %rd51;
	shl.b64 	%rd54, %rd53, 2;
	add.s64 	%rd55, %rd2, %rd54;
	ld.global.u32 	%r98, [%rd55+4];
	mul.wide.u32 	%rd56, %r29, 4;
	add.s64 	%rd57, %rd50, %rd56;
	ld.global.u32 	%r99, [%rd57];
	add.s32 	%r100, %r98, %r97;
	add.s32 	%r120, %r100, %r99;
	add.s32 	%r115, %r115, 2;
$L__BB0_10:
	and.b32  	%r101, %r29, 1;
	setp.eq.b32 	%p10, %r101, 1;
	not.pred 	%p11, %p10;
	@%p11 bra 	$L__BB0_12;
	add.s32 	%r102, %r115, %r3;
	mul.wide.u32 	%rd58, %r102, 4;
	add.s64 	%rd59, %rd2, %rd58;
	ld.global.u32 	%r103, [%rd59];
	mad.lo.s32 	%r104, %r115, %r29, %r2;
	mul.wide.s32 	%rd60, %r104, 4;
	add.s64 	%rd61, %rd1, %rd60;
	ld.global.u32 	%r105, [%rd61];
	add.s32 	%r106, %r103, %r120;
	add.s32 	%r120, %r106, %r105;
$L__BB0_12:
	ld.param.u64 	%rd65, [_Z9matrixMulPiS_S_i_param_2];
	cvta.to.global.u64 	%rd62, %rd65;
	mad.lo.s32 	%r107, %r29, %r1, %r2;
	mul.wide.s32 	%rd63, %r107, 4;
	add.s64 	%rd64, %rd62, %rd63;
	st.global.u32 	[%rd64], %r120;
	ret;

}


// ===== COMPILED SASS (sm_100) =====

	.target	sm_100

	.elftype	@"ET_EXEC"


//--------------------- .note.nv.tkinfo           --------------------------
	.section	.note.nv.tkinfo,"",@"SHT_NOTE"
	.sectionflags	@"SHF_NOTE_NV_TKINFO"
	.tkinfo
        /*0018*/ 	.word	0x00000002
        /*0030*/ 	.string	""
        /*0030*/ 	.string	"ptxas"
        /*0030*/ 	.string	"Cuda compilation tools, release 13.0, V13.0.88"
        /*0030*/ 	.string	"Build cuda_13.0.r13.0/compiler.36424714_0"
        /*0030*/ 	.string	"-arch sm_100 -m 64 "



//--------------------- .note.nv.cuinfo           --------------------------
	.section	.note.nv.cuinfo,"",@"SHT_NOTE"
	.sectionflags	@"SHF_NOTE_NV_CUINFO"
        /*0018*/ 	.short	0x0002
        /*001a*/ 	.short	0x0064
        /*001c*/ 	.short	0x0082
	.zero		2


//--------------------- .nv.info                  --------------------------
	.section	.nv.info,"",@"SHT_CUDA_INFO"
	.align	4


	//----- nvinfo : EIATTR_REGCOUNT
	.align		4
        /*0000*/ 	.byte	0x04, 0x2f
        /*0002*/ 	.short	(.L_1 - .L_0)
	.align		4
.L_0:
        /*0004*/ 	.word	index@(_Z9matrixMulPiS_S_i)
        /*0008*/ 	.word	0x00000020


	//----- nvinfo : EIATTR_FRAME_SIZE
	.align		4
.L_1:
        /*000c*/ 	.byte	0x04, 0x11
        /*000e*/ 	.short	(.L_3 - .L_2)
	.align		4
.L_2:
        /*0010*/ 	.word	index@(_Z9matrixMulPiS_S_i)
        /*0014*/ 	.word	0x00000000


	//----- nvinfo : EIATTR_MIN_STACK_SIZE
	.align		4
.L_3:
        /*0018*/ 	.byte	0x04, 0x12
        /*001a*/ 	.short	(.L_5 - .L_4)
	.align		4
.L_4:
        /*001c*/ 	.word	index@(_Z9matrixMulPiS_S_i)
        /*0020*/ 	.word	0x00000000
.L_5:


//--------------------- .nv.compat                --------------------------
	.section	.nv.compat,"",@"SHT_CUDA_COMPAT_INFO"
	.align	4
        /*0000*/ 	.byte	0x02, 0x09, 0x00, 0x00, 0x02, 0x02, 0x01, 0x00, 0x02, 0x05, 0x05, 0x00, 0x03, 0x07, 0x01, 0x01
        /*0010*/ 	.byte	0x02, 0x03, 0x00, 0x00, 0x02, 0x06, 0x01, 0x00, 0x04, 0x0b, 0x08, 0x00, 0x09, 0x00, 0x00, 0x00
        /*0020*/ 	.byte	0x00, 0x00, 0x00, 0x00


//--------------------- .nv.info._Z9matrixMulPiS_S_i --------------------------
	.section	.nv.info._Z9matrixMulPiS_S_i,"",@"SHT_CUDA_INFO"
	.sectionflags	@""
	.align	4


	//----- nvinfo : EIATTR_CUDA_API_VERSION
	.align		4
        /*0000*/ 	.byte	0x04, 0x37
        /*0002*/ 	.short	(.L_7 - .L_6)
.L_6:
        /*0004*/ 	.word	0x00000082


	//----- nvinfo : EIATTR_KPARAM_INFO
	.align		4
.L_7:
        /*0008*/ 	.byte	0x04, 0x17
        /*000a*/ 	.short	(.L_9 - .L_8)
.L_8:
        /*000c*/ 	.word	0x00000000
        /*0010*/ 	.short	0x0003
        /*0012*/ 	.short	0x0018
        /*0014*/ 	.byte	0x00, 0xf0, 0x11, 0x00


	//----- nvinfo : EIATTR_KPARAM_INFO
	.align		4
.L_9:
        /*0018*/ 	.byte	0x04, 0x17
        /*001a*/ 	.short	(.L_11 - .L_10)
.L_10:
        /*001c*/ 	.word	0x00000000
        /*0020*/ 	.short	0x0002
        /*0022*/ 	.short	0x0010
        /*0024*/ 	.byte	0x00, 0xf5, 0x21, 0x00


	//----- nvinfo : EIATTR_KPARAM_INFO
	.align		4
.L_11:
        /*0028*/ 	.byte	0x04, 0x17
        /*002a*/ 	.short	(.L_13 - .L_12)
.L_12:
        /*002c*/ 	.word	0x00000000
        /*0030*/ 	.short	0x0001
        /*0032*/ 	.short	0x0008
        /*0034*/ 	.byte	0x00, 0xf5, 0x21, 0x00


	//----- nvinfo : EIATTR_KPARAM_INFO
	.align		4
.L_13:
        /*0038*/ 	.byte	0x04, 0x17
        /*003a*/ 	.short	(.L_15 - .L_14)
.L_14:
        /*003c*/ 	.word	0x00000000
        /*0040*/ 	.short	0x0000
        /*0042*/ 	.short	0x0000
        /*0044*/ 	.byte	0x00, 0xf5, 0x21, 0x00


	//----- nvinfo : EIATTR_SPARSE_MMA_MASK
	.align		4
.L_15:
        /*0048*/ 	.byte	0x03, 0x50
        /*004a*/ 	.short	0x0000


	//----- nvinfo : EIATTR_MAXREG_COUNT
	.align		4
        /*004c*/ 	.byte	0x03, 0x1b
        /*004e*/ 	.short	0x00ff


	//----- nvinfo : EIATTR_MERCURY_ISA_VERSION
	.align		4
        /*0050*/ 	.byte	0x03, 0x5f
        /*0052*/ 	.short	0x0101


	//----- nvinfo : EIATTR_VRC_CTA_INIT_COUNT
	.align		4
        /*0054*/ 	.byte	0x02, 0x4a
	.zero		1
	.zero		1


	//----- nvinfo : EIATTR_EXIT_INSTR_OFFSETS
	.align		4
        /*0058*/ 	.byte	0x04, 0x1c
        /*005a*/ 	.short	(.L_17 - .L_16)


	//   ....[0]....
.L_16:
        /*005c*/ 	.word	0x00000b20


	//----- nvinfo : EIATTR_CRS_STACK_SIZE
	.align		4
.L_17:
        /*0060*/ 	.byte	0x04, 0x1e
        /*0062*/ 	.short	(.L_19 - .L_18)
.L_18:
        /*0064*/ 	.word	0x00000000


	//----- nvinfo : EIATTR_CBANK_PARAM_SIZE
	.align		4
.L_19:
        /*0068*/ 	.byte	0x03, 0x19
        /*006a*/ 	.short	0x001c


	//----- nvinfo : EIATTR_PARAM_CBANK
	.align		4
        /*006c*/ 	.byte	0x04, 0x0a
        /*006e*/ 	.short	(.L_21 - .L_20)
	.align		4
.L_20:
        /*0070*/ 	.word	index@(.nv.constant0._Z9matrixMulPiS_S_i)
        /*0074*/ 	.short	0x0380
        /*0076*/ 	.short	0x001c


	//----- nvinfo : EIATTR_SW_WAR
	.align		4
.L_21:
        /*0078*/ 	.byte	0x04, 0x36
        /*007a*/ 	.short	(.L_23 - .L_22)
.L_22:
        /*007c*/ 	.word	0x00000008
.L_23:


//--------------------- .nv.callgraph             --------------------------
	.section	.nv.callgraph,"",@"SHT_CUDA_CALLGRAPH"
	.align	4
	.sectionentsize	8
	.align		4
        /*0000*/ 	.word	0x00000000
	.align		4
        /*0004*/ 	.word	0xffffffff
	.align		4
        /*0008*/ 	.word	0x00000000
	.align		4
        /*000c*/ 	.word	0xfffffffe
	.align		4
        /*0010*/ 	.word	0x00000000
	.align		4
        /*0014*/ 	.word	0xfffffffd
	.align		4
        /*0018*/ 	.word	0x00000000
	.align		4
        /*001c*/ 	.word	0xfffffffc


//--------------------- .text._Z9matrixMulPiS_S_i --------------------------
	.section	.text._Z9matrixMulPiS_S_i,"ax",@progbits
	.align	128
        .global         _Z9matrixMulPiS_S_i
        .type           _Z9matrixMulPiS_S_i,@function
        .size           _Z9matrixMulPiS_S_i,(.L_x_6 - _Z9matrixMulPiS_S_i)
        .other          _Z9matrixMulPiS_S_i,@"STO_CUDA_ENTRY STV_DEFAULT"
_Z9matrixMulPiS_S_i:
.text._Z9matrixMulPiS_S_i:
[----:B------:R-:W-:Y:S01]  /*0000*/  LDC R1, c[0x0][0x37c] ;  /* 0x0000df00ff017b82 */ /* 0x000fe20000000800 */
[----:B------:R-:W0:Y:S07]  /*0010*/  S2R R3, SR_TID.Y ;  /* 0x0000000000037919 */ /* 0x000e2e0000002200 */
[----:B------:R-:W0:Y:S01]  /*0020*/  LDC R0, c[0x0][0x364] ;  /* 0x0000d900ff007b82 */ /* 0x000e220000000800 */
[----:B------:R-:W1:Y:S01]  /*0030*/  LDCU UR18, c[0x0][0x398] ;  /* 0x00007300ff1277ac */ /* 0x000e620008000800 */
[----:B------:R-:W-:Y:S01]  /*0040*/  BSSY.RECONVERGENT B0, `(.L_x_0) ;  /* 0x00000a9000007945 */ /* 0x000fe20003800200 */
[----:B------:R-:W2:Y:S01]  /*0050*/  S2R R2, SR_TID.X ;  /* 0x0000000000027919 */ /* 0x000ea20000002100 */
[----:B------:R-:W-:Y:S01]  /*0060*/  IMAD.MOV.U32 R12, RZ, RZ, RZ ;  /* 0x000000ffff0c7224 */ /* 0x000fe200078e00ff */
[----:B------:R-:W3:Y:S03]  /*0070*/  LDCU.64 UR16, c[0x0][0x358] ;  /* 0x00006b00ff1077ac */ /* 0x000ee60008000a00 */
[----:B------:R-:W0:Y:S08]  /*0080*/  S2UR UR4, SR_CTAID.Y ;  /* 0x00000000000479c3 */ /* 0x000e300000002600 */
[----:B------:R-:W2:Y:S01]  /*0090*/  S2UR UR5, SR_CTAID.X ;  /* 0x00000000000579c3 */ /* 0x000ea20000002500 */
[----:B-1----:R-:W-:-:S07]  /*00a0*/  UISETP.GE.AND UP0, UPT, UR18, 0x1, UPT ;  /* 0x000000011200788c */ /* 0x002fce000bf06270 */
[----:B------:R-:W2:Y:S01]  /*00b0*/  LDC R13, c[0x0][0x360] ;  /* 0x0000d800ff0d7b82 */ /* 0x000ea20000000800 */
[----:B------:R-:W-:Y:S01]  /*00c0*/  PLOP3.LUT P0, PT, PT, PT, UP0, 0x80, 0x8 ;  /* 0x000000000008781c */ /* 0x000fe20003f0f008 */
[----:B0-----:R-:W-:Y:S02]  /*00d0*/  IMAD R0, R0, UR4, R3 ;  /* 0x0000000400007c24 */ /* 0x001fe4000f8e0203 */
[----:B--2---:R-:W-:-:S05]  /*00e0*/  IMAD R13, R13, UR5, R2 ;  /* 0x000000050d0d7c24 */ /* 0x004fca000f8e0202 */
[----:B------:R-:W-:-:S04]  /*00f0*/  VIMNMX R2, PT, PT, R0, R13, !PT ;  /* 0x0000000d00027248 */ /* 0x000fc80007fe0100 */
[----:B------:R-:W-:-:S13]  /*0100*/  ISETP.GE.OR P0, PT, R2, UR18, !P0 ;  /* 0x0000001202007c0c */ /* 0x000fda000c706670 */
[----:B---3--:R-:W-:Y:S05]  /*0110*/  @P0 BRA `(.L_x_1) ;  /* 0x00000008006c0947 */ /* 0x008fea0003800000 */
[----:B------:R-:W-:Y:S02]  /*0120*/  UISETP.GE.U32.AND UP1, UPT, UR18, 0x8, UPT ;  /* 0x000000081200788c */ /* 0x000fe4000bf26070 */
[----:B------:R-:W-:Y:S01]  /*0130*/  IMAD R5, R0, UR18, RZ ;  /* 0x0000001200057c24 */ /* 0x000fe2000f8e02ff */
[----:B------:R-:W-:Y:S01]  /*0140*/  ULOP3.LUT UR19, UR18, 0x7, URZ, 0xc0, !UPT ;  /* 0x0000000712137892 */ /* 0x000fe2000f8ec0ff */
[----:B------:R-:W-:Y:S01]  /*0150*/  IMAD.MOV.U32 R12, RZ, RZ, RZ ;  /* 0x000000ffff0c7224 */ /* 0x000fe200078e00ff */
[----:B------:R-:W-:Y:S02]  /*0160*/  UMOV UR4, URZ ;  /* 0x000000ff00047c82 */ /* 0x000fe40008000000 */
[----:B------:R-:W-:Y:S02]  /*0170*/  UISETP.NE.AND UP0, UPT, UR19, URZ, UPT ;  /* 0x000000ff1300728c */ /* 0x000fe4000bf05270 */
[----:B------:R-:W-:Y:S09]  /*0180*/  BRA.U !UP1, `(.L_x_2) ;  /* 0x0000000509107547 */ /* 0x000ff2000b800000 */
[----:B------:R-:W0:Y:S01]  /*0190*/  LDCU.128 UR20, c[0x0][0x380] ;  /* 0x00007000ff1477ac */ /* 0x000e220008000c00 */
[----:B------:R-:W-:Y:S01]  /*01a0*/  IMAD.MOV.U32 R12, RZ, RZ, RZ ;  /* 0x000000ffff0c7224 */ /* 0x000fe200078e00ff */
[----:B------:R-:W-:Y:S01]  /*01b0*/  MOV R14, R13 ;  /* 0x0000000d000e7202 */ /* 0x000fe20000000f00 */
[----:B------:R-:W-:-:S04]  /*01c0*/  ULOP3.LUT UR4, UR18, 0x7ffffff8, URZ, 0xc0, !UPT ;  /* 0x7ffffff812047892 */ /* 0x000fc8000f8ec0ff */
[----:B------:R-:W-:Y:S01]  /*01d0*/  UIADD3 UR5, UPT, UPT, -UR4, URZ, URZ ;  /* 0x000000ff04057290 */ /* 0x000fe2000fffe1ff */
[----:B0-----:R-:W-:Y:S01]  /*01e0*/  MOV R2, UR20 ;  /* 0x0000001400027c02 */ /* 0x001fe20008000f00 */
[----:B------:R-:W-:Y:S01]  /*01f0*/  IMAD.U32 R3, RZ, RZ, UR21 ;  /* 0x00000015ff037e24 */ /* 0x000fe2000f8e00ff */
[----:B------:R-:W-:Y:S02]  /*0200*/  UIMAD.WIDE.U32 UR6, UR18, 0xc, UR22 ;  /* 0x0000000c120678a5 */ /* 0x000fe4000f8e0016 */
[----:B------:R-:W-:Y:S01]  /*0210*/  UIMAD.WIDE.U32 UR8, UR18, 0x10, UR22 ;  /* 0x00000010120878a5 */ /* 0x000fe2000f8e0016 */
[----:B------:R-:W-:Y:S01]  /*0220*/  IMAD.WIDE.U32 R2, R5, 0x4, R2 ;  /* 0x0000000405027825 */ /* 0x000fe200078e0002 */
[----:B------:R-:W-:Y:S02]  /*0230*/  UIMAD.WIDE.U32 UR10, UR18, 0x14, UR22 ;  /* 0x00000014120a78a5 */ /* 0x000fe4000f8e0016 */
[----:B------:R-:W-:Y:S01]  /*0240*/  UIMAD.WIDE.U32 UR12, UR18, 0x18, UR22 ;  /* 0x00000018120c78a5 */ /* 0x000fe2000f8e0016 */
[----:B------:R-:W-:Y:S01]  /*0250*/  IADD3 R5, P0, PT, R2, 0x10, RZ ;  /* 0x0000001002057810 */ /* 0x000fe20007f1e0ff */
[----:B------:R-:W-:-:S03]  /*0260*/  UIMAD.WIDE.U32 UR14, UR18, 0x1c, UR22 ;  /* 0x0000001c120e78a5 */ /* 0x000fc6000f8e0016 */
[----:B------:R-:W-:-:S09]  /*0270*/  IADD3.X R6, PT, PT, RZ, R3, RZ, P0, !PT ;  /* 0x00000003ff067210 */ /* 0x000fd200007fe4ff */
.L_x_3:
[----:B------:R-:W-:Y:S01]  /*0280*/  IMAD.MOV.U32 R3, RZ, RZ, 0x4 ;  /* 0x00000004ff037424 */ /* 0x000fe200078e00ff */
[----:B------:R-:W-:Y:S02]  /*0290*/  UIMAD.WIDE.U32 UR24, UR18, 0x4, UR22 ;  /* 0x00000004121878a5 */ /* 0x000fe4000f8e0016 */
[----:B------:R-:W-:Y:S02]  /*02a0*/  UIMAD.WIDE.U32 UR20, UR18, 0x8, UR22 ;  /* 0x00000008121478a5 */ /* 0x000fe4000f8e0016 */
[----:B------:R-:W-:Y:S02]  /*02b0*/  IMAD.WIDE R2, R14, R3, UR22 ;  /* 0x000000160e027e25 */ /* 0x000fe4000f8e0203 */
[----:B------:R-:W-:Y:S02]  /*02c0*/  MOV R8, UR24 ;  /* 0x0000001800087c02 */ /* 0x000fe40008000f00 */
[----:B------:R-:W-:Y:S01]  /*02d0*/  IMAD.U32 R9, RZ, RZ, UR25 ;  /* 0x00000019ff097e24 */ /* 0x000fe2000f8e00ff */
[----:B------:R0:W2:Y:S01]  /*02e0*/  LDG.E R21, desc[UR16][R2.64] ;  /* 0x0000001002157981 */ /* 0x0000a2000c1e1900 */
[----:B------:R-:W-:Y:S01]  /*02f0*/  HFMA2 R11, -RZ, RZ, 0, 2.384185791015625e-07 ;  /* 0x00000004ff0b7431 */ /* 0x000fe200000001ff */
[----:B------:R-:W-:Y:S01]  /*0300*/  MOV R24, UR20 ;  /* 0x0000001400187c02 */ /* 0x000fe20008000f00 */
[----:B------:R-:W-:-:S02]  /*0310*/  IMAD.U32 R25, RZ, RZ, UR21 ;  /* 0x00000015ff197e24 */ /* 0x000fc4000f8e00ff */
[----:B------:R-:W-:Y:S01]  /*0320*/  IMAD.WIDE R8, R14, 0x4, R8 ;  /* 0x000000040e087825 */ /* 0x000fe200078e0208 */
[----:B0-----:R-:W-:-:S03]  /*0330*/  MOV R2, R5 ;  /* 0x0000000500027202 */ /* 0x001fc60000000f00 */
[----:B------:R-:W-:Y:S01]  /*0340*/  IMAD.MOV.U32 R3, RZ, RZ, R6 ;  /* 0x000000ffff037224 */ /* 0x000fe200078e0006 */
[----:B------:R0:W3:Y:S01]  /*0350*/  LDG.E R19, desc[UR16][R8.64] ;  /* 0x0000001008137981 */ /* 0x0000e2000c1e1900 */
[----:B------:R-:W-:-:S03]  /*0360*/  IMAD.WIDE R24, R14, 0x4, R24 ;  /* 0x000000040e187825 */ /* 0x000fc600078e0218 */
[----:B------:R-:W2:Y:S01]  /*0370*/  LDG.E R22, desc[UR16][R2.64+-0x10] ;  /* 0xfffff01002167981 */ /* 0x000ea2000c1e1900 */
[----:B------:R-:W-:-:S03]  /*0380*/  IMAD.MOV.U32 R5, RZ, RZ, 0x4 ;  /* 0x00000004ff057424 */ /* 0x000fc600078e00ff */
[----:B------:R-:W3:Y:S01]  /*0390*/  LDG.E R20, desc[UR16][R2.64+-0xc] ;  /* 0xfffff41002147981 */ /* 0x000ee2000c1e1900 */
[C---:B------:R-:W-:Y:S01]  /*03a0*/  IMAD.WIDE R10, R14.reuse, R11, UR6 ;  /* 0x000000060e0a7e25 */ /* 0x040fe2000f8e020b */
[----:B------:R-:W-:Y:S02]  /*03b0*/  MOV R7, 0x4 ;  /* 0x0000000400077802 */ /* 0x000fe40000000f00 */
[----:B------:R-:W4:Y:S01]  /*03c0*/  LDG.E R17, desc[UR16][R24.64] ;  /* 0x0000001018117981 */ /* 0x000f22000c1e1900 */
[----:B------:R-:W-:-:S03]  /*03d0*/  IMAD.WIDE R4, R14, R5, UR8 ;  /* 0x000000080e047e25 */ /* 0x000fc6000f8e0205 */
[----:B------:R-:W4:Y:S01]  /*03e0*/  LDG.E R18, desc[UR16][R2.64+-0x8] ;  /* 0xfffff81002127981 */ /* 0x000f22000c1e1900 */
[----:B------:R-:W-:Y:S02]  /*03f0*/  HFMA2 R29, -RZ, RZ, 0, 2.384185791015625e-07 ;  /* 0x00000004ff1d7431 */ /* 0x000fe400000001ff */
[C---:B------:R-:W-:Y:S01]  /*0400*/  IMAD.WIDE R6, R14.reuse, R7, UR10 ;  /* 0x0000000a0e067e25 */ /* 0x040fe2000f8e0207 */
[----:B------:R1:W5:Y:S03]  /*0410*/  LDG.E R15, desc[UR16][R10.64] ;  /* 0x000000100a0f7981 */ /* 0x000366000c1e1900 */
[----:B0-----:R-:W-:Y:S01]  /*0420*/  IMAD.MOV.U32 R9, RZ, RZ, 0x4 ;  /* 0x00000004ff097424 */ /* 0x001fe200078e00ff */
[----:B------:R-:W5:Y:S03]  /*0430*/  LDG.E R16, desc[UR16][R2.64+-0x4] ;  /* 0xfffffc1002107981 */ /* 0x000f66000c1e1900 */
[C---:B------:R-:W-:Y:S01]  /*0440*/  IMAD.WIDE R8, R14.reuse, R9, UR12 ;  /* 0x0000000c0e087e25 */ /* 0x040fe2000f8e0209 */
[----:B------:R0:W5:Y:S04]  /*0450*/  LDG.E R4, desc[UR16][R4.64] ;  /* 0x0000001004047981 */ /* 0x000168000c1e1900 */
[----:B------:R-:W5:Y:S01]  /*0460*/  LDG.E R23, desc[UR16][R2.64] ;  /* 0x0000001002177981 */ /* 0x000f62000c1e1900 */
[----:B-1----:R-:W-:-:S03]  /*0470*/  IMAD.WIDE R10, R14, R29, UR14 ;  /* 0x0000000e0e0a7e25 */ /* 0x002fc6000f8e021d */
[----:B------:R1:W5:Y:S04]  /*0480*/  LDG.E R6, desc[UR16][R6.64] ;  /* 0x0000001006067981 */ /* 0x000368000c1e1900 */
[----:B------:R-:W5:Y:S04]  /*0490*/  LDG.E R25, desc[UR16][R2.64+0x4] ;  /* 0x0000041002197981 */ /* 0x000f68000c1e1900 */
[----:B------:R-:W5:Y:S04]  /*04a0*/  LDG.E R8, desc[UR16][R8.64] ;  /* 0x0000001008087981 */ /* 0x000f68000c1e1900 */
[----:B------:R-:W5:Y:S04]  /*04b0*/  LDG.E R27, desc[UR16][R2.64+0x8] ;  /* 0x00000810021b7981 */ /* 0x000f68000c1e1900 */
[----:B------:R-:W5:Y:S04]  /*04c0*/  LDG.E R10, desc[UR16][R10.64] ;  /* 0x000000100a0a7981 */ /* 0x000f68000c1e1900 */
[----:B------:R-:W5:Y:S01]  /*04d0*/  LDG.E R29, desc[UR16][R2.64+0xc] ;  /* 0x00000c10021d7981 */ /* 0x000f62000c1e1900 */
[----:B------:R-:W-:-:S04]  /*04e0*/  UIADD3 UR5, UPT, UPT, UR5, 0x8, URZ ;  /* 0x0000000805057890 */ /* 0x000fc8000fffe0ff */
[----:B------:R-:W-:Y:S01]  /*04f0*/  UISETP.NE.AND UP1, UPT, UR5, URZ, UPT ;  /* 0x000000ff0500728c */ /* 0x000fe2000bf25270 */
[----:B0-----:R-:W-:Y:S01]  /*0500*/  IADD3 R5, P0, PT, R2, 0x20, RZ ;  /* 0x0000002002057810 */ /* 0x001fe20007f1e0ff */
[----:B-1----:R-:W-:-:S04]  /*0510*/  IMAD.U32 R7, RZ, RZ, UR18 ;  /* 0x00000012ff077e24 */ /* 0x002fc8000f8e00ff */
[----:B------:R-:W-:Y:S01]  /*0520*/  IMAD R14, R7, 0x8, R14 ;  /* 0x00000008070e7824 */ /* 0x000fe200078e020e */
[----:B--2---:R-:W-:-:S04]  /*0530*/  IADD3 R21, PT, PT, R21, R22, R12 ;  /* 0x0000001615157210 */ /* 0x004fc80007ffe00c */
[----:B---3--:R-:W-:-:S04]  /*0540*/  IADD3 R19, PT, PT, R19, R20, R21 ;  /* 0x0000001413137210 */ /* 0x008fc80007ffe015 */
[----:B----4-:R-:W-:-:S04]  /*0550*/  IADD3 R17, PT, PT, R17, R18, R19 ;  /* 0x0000001211117210 */ /* 0x010fc80007ffe013 */
[----:B-----5:R-:W-:-:S04]  /*0560*/  IADD3 R15, PT, PT, R15, R16, R17 ;  /* 0x000000100f0f7210 */ /* 0x020fc80007ffe011 */
[----:B------:R-:W-:-:S04]  /*0570*/  IADD3 R4, PT, PT, R4, R23, R15 ;  /* 0x0000001704047210 */ /* 0x000fc80007ffe00f */
[----:B------:R-:W-:Y:S02]  /*0580*/  IADD3 R4, PT, PT, R6, R25, R4 ;  /* 0x0000001906047210 */ /* 0x000fe40007ffe004 */
[----:B------:R-:W-:Y:S02]  /*0590*/  IADD3.X R6, PT, PT, RZ, R3, RZ, P0, !PT ;  /* 0x00000003ff067210 */ /* 0x000fe400007fe4ff */
[----:B------:R-:W-:-:S04]  /*05a0*/  IADD3 R4, PT, PT, R8, R27, R4 ;  /* 0x0000001b08047210 */ /* 0x000fc80007ffe004 */
[----:B------:R-:W-:Y:S01]  /*05b0*/  IADD3 R12, PT, PT, R10, R29, R4 ;  /* 0x0000001d0a0c7210 */ /* 0x000fe20007ffe004 */
[----:B------:R-:W-:Y:S06]  /*05c0*/  BRA.U UP1, `(.L_x_3) ;  /* 0xfffffffd012c7547 */ /* 0x000fec000b83ffff */
.L_x_2:
[----:B------:R-:W-:Y:S05]  /*05d0*/  BRA.U !UP0, `(.L_x_1) ;  /* 0x00000005083c7547 */ /* 0x000fea000b800000 */
[----:B------:R-:W-:Y:S01]  /*05e0*/  UISETP.GE.U32.AND UP0, UPT, UR19, 0x4, UPT ;  /* 0x000000041300788c */ /* 0x000fe2000bf06070 */
[----:B------:R-:W-:Y:S01]  /*05f0*/  IMAD R2, R0, UR18, RZ ;  /* 0x0000001200027c24 */ /* 0x000fe2000f8e02ff */
[----:B------:R-:W-:-:S04]  /*0600*/  ULOP3.LUT UR5, UR18, 0x3, URZ, 0xc0, !UPT ;  /* 0x0000000312057892 */ /* 0x000fc8000f8ec0ff */
[----:B------:R-:W-:-:S03]  /*0610*/  UISETP.NE.AND UP1, UPT, UR5, URZ, UPT ;  /* 0x000000ff0500728c */ /* 0x000fc6000bf25270 */
[----:B------:R-:W-:Y:S08]  /*0620*/  BRA.U !UP0, `(.L_x_4) ;  /* 0x00000001087c7547 */ /* 0x000ff0000b800000 */
[----:B------:R-:W0:Y:S01]  /*0630*/  LDC.64 R6, c[0x0][0x388] ;  /* 0x0000e200ff067b82 */ /* 0x000e220000000a00 */
[----:B------:R-:W1:Y:S01]  /*0640*/  LDCU.64 UR6, c[0x0][0x380] ;  /* 0x00007000ff0677ac */ /* 0x000e620008000a00 */
[----:B------:R-:W-:Y:S01]  /*0650*/  MOV R4, UR4 ;  /* 0x0000000400047c02 */ /* 0x000fe20008000f00 */
[C---:B------:R-:W-:Y:S01]  /*0660*/  VIADD R3, R2.reuse, UR4 ;  /* 0x0000000402037c36 */ /* 0x040fe20008000000 */
[----:B------:R-:W-:Y:S02]  /*0670*/  IADD3 R14, P0, PT, R2, UR4, RZ ;  /* 0x00000004020e7c10 */ /* 0x000fe4000ff1e0ff */
[----:B------:R-:W-:Y:S01]  /*0680*/  MOV R11, UR18 ;  /* 0x00000012000b7c02 */ /* 0x000fe20008000f00 */
[----:B------:R-:W-:Y:S01]  /*0690*/  IMAD R5, R4, UR18, R13 ;  /* 0x0000001204057c24 */ /* 0x000fe2000f8e020d */
[----:B------:R-:W2:Y:S01]  /*06a0*/  LDC.64 R8, c[0x0][0x380] ;  /* 0x0000e000ff087b82 */ /* 0x000ea20000000a00 */
[----:B------:R-:W-:Y:S01]  /*06b0*/  MOV R15, UR18 ;  /* 0x00000012000f7c02 */ /* 0x000fe20008000f00 */
[----:B------:R-:W-:-:S02]  /*06c0*/  IMAD.U32 R17, RZ, RZ, UR18 ;  /* 0x00000012ff117e24 */ /* 0x000fc4000f8e00ff */
[----:B0-----:R-:W-:-:S04]  /*06d0*/  IMAD.WIDE R6, R5, 0x4, R6 ;  /* 0x0000000405067825 */ /* 0x001fc800078e0206 */
[----:B------:R-:W-:Y:S02]  /*06e0*/  IMAD.WIDE.U32 R10, R11, 0x4, R6 ;  /* 0x000000040b0a7825 */ /* 0x000fe400078e0006 */
[----:B------:R-:W3:Y:S02]  /*06f0*/  LDG.E R6, desc[UR16][R6.64] ;  /* 0x0000001006067981 */ /* 0x000ee4000c1e1900 */
[----:B--2---:R-:W-:-:S04]  /*0700*/  IMAD.WIDE.U32 R8, R3, 0x4, R8 ;  /* 0x0000000403087825 */ /* 0x004fc800078e0008 */
[----:B------:R-:W-:Y:S01]  /*0710*/  IMAD.X R3, RZ, RZ, RZ, P0 ;  /* 0x000000ffff037224 */ /* 0x000fe200000e06ff */
[C---:B-1----:R-:W-:Y:S01]  /*0720*/  LEA R4, P0, R14.reuse, UR6, 0x2 ;  /* 0x000000060e047c11 */ /* 0x042fe2000f8010ff */
[----:B------:R-:W3:Y:S03]  /*0730*/  LDG.E R9, desc[UR16][R8.64] ;  /* 0x0000001008097981 */ /* 0x000ee6000c1e1900 */
[----:B------:R-:W-:Y:S01]  /*0740*/  LEA.HI.X R5, R14, UR7, R3, 0x2, P0 ;  /* 0x000000070e057c11 */ /* 0x000fe200080f1403 */
[----:B------:R-:W-:Y:S01]  /*0750*/  IMAD.WIDE.U32 R14, R15, 0x4, R10 ;  /* 0x000000040f0e7825 */ /* 0x000fe200078e000a */
[----:B------:R-:W2:Y:S04]  /*0760*/  LDG.E R3, desc[UR16][R10.64] ;  /* 0x000000100a037981 */ /* 0x000ea8000c1e1900 */
[----:B------:R-:W2:Y:S01]  /*0770*/  LDG.E R18, desc[UR16][R4.64+0x4] ;  /* 0x0000041004127981 */ /* 0x000ea2000c1e1900 */
[----:B------:R-:W-:-:S03]  /*0780*/  IMAD.WIDE.U32 R16, R17, 0x4, R14 ;  /* 0x0000000411107825 */ /* 0x000fc600078e000e */
[----:B------:R-:W4:Y:S04]  /*0790*/  LDG.E R19, desc[UR16][R14.64] ;  /* 0x000000100e137981 */ /* 0x000f28000c1e1900 */
[----:B------:R-:W4:Y:S04]  /*07a0*/  LDG.E R20, desc[UR16][R4.64+0x8] ;  /* 0x0000081004147981 */ /* 0x000f28000c1e1900 */
[----:B------:R-:W5:Y:S04]  /*07b0*/  LDG.E R22, desc[UR16][R4.64+0xc] ;  /* 0x00000c1004167981 */ /* 0x000f68000c1e1900 */
[----:B------:R-:W5:Y:S01]  /*07c0*/  LDG.E R16, desc[UR16][R16.64] ;  /* 0x0000001010107981 */ /* 0x000f62000c1e1900 */
[----:B------:R-:W-:Y:S01]  /*07d0*/  UIADD3 UR4, UPT, UPT, UR4, 0x4, URZ ;  /* 0x0000000404047890 */ /* 0x000fe2000fffe0ff */
[----:B---3--:R-:W-:-:S04]  /*07e0*/  IADD3 R9, PT, PT, R6, R9, R12 ;  /* 0x0000000906097210 */ /* 0x008fc80007ffe00c */
[----:B--2---:R-:W-:-:S04]  /*07f0*/  IADD3 R3, PT, PT, R3, R18, R9 ;  /* 0x0000001203037210 */ /* 0x004fc80007ffe009 */
[----:B----4-:R-:W-:-:S04]  /*0800*/  IADD3 R3, PT, PT, R19, R20, R3 ;  /* 0x0000001413037210 */ /* 0x010fc80007ffe003 */
[----:B-----5:R-:W-:-:S07]  /*0810*/  IADD3 R12, PT, PT, R16, R22, R3 ;  /* 0x00000016100c7210 */ /* 0x020fce0007ffe003 */
.L_x_4:
[----:B------:R-:W-:Y:S05]  /*0820*/  BRA.U !UP1, `(.L_x_1) ;  /* 0x0000000109a87547 */ /* 0x000fea000b800000 */
[----:B------:R-:W-:Y:S01]  /*0830*/  UISETP.NE.AND UP0, UPT, UR5, 0x1, UPT ;  /* 0x000000010500788c */ /* 0x000fe2000bf05270 */
[----:B------:R-:W-:Y:S01]  /*0840*/  IMAD.U32 R4, RZ, RZ, UR4 ;  /* 0x00000004ff047e24 */ /* 0x000fe2000f8e00ff */
[----:B------:R-:W-:Y:S02]  /*0850*/  ULOP3.LUT UR5, UR18, 0x1, URZ, 0xc0, !UPT ;  /* 0x0000000112057892 */ /* 0x000fe4000f8ec0ff */
[----:B------:R-:W-:Y:S02]  /*0860*/  IMAD.U32 R17, RZ, RZ, UR18 ;  /* 0x00000012ff117e24 */ /* 0x000fe4000f8e00ff */
[----:B------:R-:W-:Y:S01]  /*0870*/  UISETP.NE.U32.AND UP1, UPT, UR5, 0x1, UPT ;  /* 0x000000010500788c */ /* 0x000fe2000bf25070 */
[----:B------:R-:W-:-:S04]  /*0880*/  PLOP3.LUT P1, PT, PT, PT, UP0, 0x80, 0x8 ;  /* 0x000000000008781c */ /* 0x000fc80003f2f008 */
[----:B------:R-:W0:Y:S01]  /*0890*/  @UP0 LDCU.128 UR8, c[0x0][0x380] ;  /* 0x00007000ff0807ac */ /* 0x000e220008000c00 */
[----:B------:R-:W-:Y:S01]  /*08a0*/  PLOP3.LUT P0, PT, PT, PT, UP1, 0x80, 0x8 ;  /* 0x000000000008781c */ /* 0x000fe20003f0f018 */
[----:B------:R-:W1:Y:S04]  /*08b0*/  @UP0 LDCU.64 UR6, c[0x0][0x380] ;  /* 0x00007000ff0607ac */ /* 0x000e680008000a00 */
[----:B------:R-:W2:Y:S03]  /*08c0*/  @!UP1 LDCU.128 UR12, c[0x0][0x380] ;  /* 0x00007000ff0c97ac */ /* 0x000ea60008000c00 */
[C---:B------:R-:W-:Y:S02]  /*08d0*/  @P1 IADD3 R3, PT, PT, R2.reuse, UR4, RZ ;  /* 0x0000000402031c10 */ /* 0x040fe4000fffe0ff */
[----:B------:R-:W-:Y:S01]  /*08e0*/  @P1 IADD3 R5, P2, PT, R2, UR4, RZ ;  /* 0x0000000402051c10 */ /* 0x000fe2000ff5e0ff */
[----:B------:R-:W-:-:S03]  /*08f0*/  @UP0 UIADD3 UR4, UPT, UPT, UR4, 0x2, URZ ;  /* 0x0000000204040890 */ /* 0x000fc6000fffe0ff */
[----:B------:R-:W-:Y:S02]  /*0900*/  @P1 IADD3.X R8, PT, PT, RZ, RZ, RZ, P2, !PT ;  /* 0x000000ffff081210 */ /* 0x000fe400017fe4ff */
[----:B0-----:R-:W-:Y:S01]  /*0910*/  MOV R15, UR9 ;  /* 0x00000009000f7c02 */ /* 0x001fe20008000f00 */
[----:B------:R-:W-:Y:S01]  /*0920*/  IMAD.U32 R14, RZ, RZ, UR8 ;  /* 0x00000008ff0e7e24 */ /* 0x000fe2000f8e00ff */
[----:B------:R-:W-:Y:S01]  /*0930*/  MOV R6, UR10 ;  /* 0x0000000a00067c02 */ /* 0x000fe20008000f00 */
[----:B------:R-:W-:Y:S02]  /*0940*/  IMAD.U32 R7, RZ, RZ, UR11 ;  /* 0x0000000bff077e24 */ /* 0x000fe4000f8e00ff */
[----:B------:R-:W-:-:S04]  /*0950*/  @P1 IMAD.WIDE.U32 R14, R3, 0x4, R14 ;  /* 0x00000004030e1825 */ /* 0x000fc800078e000e */
[----:B------:R-:W-:Y:S01]  /*0960*/  @P1 IMAD R3, R4, UR18, R13 ;  /* 0x0000001204031c24 */ /* 0x000fe2000f8e020d */
[----:B-1----:R-:W-:Y:S02]  /*0970*/  @P1 LEA R4, P2, R5, UR6, 0x2 ;  /* 0x0000000605041c11 */ /* 0x002fe4000f8410ff */
[----:B------:R-:W-:Y:S01]  /*0980*/  MOV R18, UR4 ;  /* 0x0000000400127c02 */ /* 0x000fe20008000f00 */
[----:B------:R-:W-:Y:S01]  /*0990*/  @P1 IMAD.WIDE R6, R3, 0x4, R6 ;  /* 0x0000000403061825 */ /* 0x000fe200078e0206 */
[----:B------:R-:W-:Y:S01]  /*09a0*/  @P1 LEA.HI.X R5, R5, UR7, R8, 0x2, P2 ;  /* 0x0000000705051c11 */ /* 0x000fe200090f1408 */
[----:B------:R-:W3:Y:S01]  /*09b0*/  @P1 LDG.E R3, desc[UR16][R14.64] ;  /* 0x000000100e031981 */ /* 0x000ee2000c1e1900 */
[----:B--2---:R-:W-:Y:S01]  /*09c0*/  MOV R9, UR13 ;  /* 0x0000000d00097c02 */ /* 0x004fe20008000f00 */
[----:B------:R-:W-:Y:S01]  /*09d0*/  IMAD.U32 R8, RZ, RZ, UR12 ;  /* 0x0000000cff087e24 */ /* 0x000fe2000f8e00ff */
[----:B------:R-:W-:Y:S01]  /*09e0*/  MOV R10, UR14 ;  /* 0x0000000e000a7c02 */ /* 0x000fe20008000f00 */
[----:B------:R-:W-:Y:S01]  /*09f0*/  @P1 IMAD.WIDE.U32 R16, R17, 0x4, R6 ;  /* 0x0000000411101825 */ /* 0x000fe200078e0006 */
[----:B------:R-:W-:Y:S01]  /*0a00*/  MOV R11, UR15 ;  /* 0x0000000f000b7c02 */ /* 0x000fe20008000f00 */
[----:B------:R-:W3:Y:S02]  /*0a10*/  @P1 LDG.E R6, desc[UR16][R6.64] ;  /* 0x0000001006061981 */ /* 0x000ee4000c1e1900 */
[----:B------:R-:W-:-:S02]  /*0a20*/  @!P0 VIADD R19, R2, UR4 ;  /* 0x0000000402138c36 */ /* 0x000fc40008000000 */
[----:B------:R-:W-:Y:S01]  /*0a30*/  @!P0 IMAD R21, R18, UR18, R13 ;  /* 0x0000001212158c24 */ /* 0x000fe2000f8e020d */
[----:B------:R-:W2:Y:S01]  /*0a40*/  @P1 LDG.E R16, desc[UR16][R16.64] ;  /* 0x0000001010101981 */ /* 0x000ea2000c1e1900 */
[----:B------:R-:W-:-:S03]  /*0a50*/  @!P0 IMAD.WIDE.U32 R8, R19, 0x4, R8 ;  /* 0x0000000413088825 */ /* 0x000fc600078e0008 */
[----:B------:R-:W2:Y:S01]  /*0a60*/  @P1 LDG.E R4, desc[UR16][R4.64+0x4] ;  /* 0x0000041004041981 */ /* 0x000ea2000c1e1900 */
[----:B------:R-:W-:-:S03]  /*0a70*/  @!P0 IMAD.WIDE R10, R21, 0x4, R10 ;  /* 0x00000004150a8825 */ /* 0x000fc600078e020a */
[----:B------:R-:W4:Y:S04]  /*0a80*/  @!P0 LDG.E R9, desc[UR16][R8.64] ;  /* 0x0000001008098981 */ /* 0x000f28000c1e1900 */
[----:B------:R-:W4:Y:S01]  /*0a90*/  @!P0 LDG.E R10, desc[UR16][R10.64] ;  /* 0x000000100a0a8981 */ /* 0x000f22000c1e1900 */
[----:B---3--:R-:W-:-:S04]  /*0aa0*/  @P1 IADD3 R3, PT, PT, R6, R3, R12 ;  /* 0x0000000306031210 */ /* 0x008fc80007ffe00c */
[----:B--2---:R-:W-:-:S04]  /*0ab0*/  @P1 IADD3 R12, PT, PT, R16, R4, R3 ;  /* 0x00000004100c1210 */ /* 0x004fc80007ffe003 */
[----:B----4-:R-:W-:-:S07]  /*0ac0*/  @!P0 IADD3 R12, PT, PT, R10, R9, R12 ;  /* 0x000000090a0c8210 */ /* 0x010fce0007ffe00c */
.L_x_1:
[----:B------:R-:W-:Y:S05]  /*0ad0*/  BSYNC.RECONVERGENT B0 ;  /* 0x0000000000007941 */ /* 0x000fea0003800200 */
.L_x_0:
[----:B------:R-:W0:Y:S01]  /*0ae0*/  LDC.64 R2, c[0x0][0x390] ;  /* 0x0000e400ff027b82 */ /* 0x000e220000000a00 */
[----:B------:R-:W-:-:S04]  /*0af0*/  IMAD R13, R0, UR18, R13 ;  /* 0x00000012000d7c24 */ /* 0x000fc8000f8e020d */
[----:B0-----:R-:W-:-:S05]  /*0b00*/  IMAD.WIDE R2, R13, 0x4, R2 ;  /* 0x000000040d027825 */ /* 0x001fca00078e0202 */
[----:B------:R-:W-:Y:S01]  /*0b10*/  STG.E desc[UR16][R2.64], R12 ;  /* 0x0000000c02007986 */ /* 0x000fe2000c101910 */
[----:B------:R-:W-:Y:S05]  /*0b20*/  EXIT ;  /* 0x000000000000794d */ /* 0x000fea0003800000 */
.L_x_5:
[----:B------:R-:W-:-:S00]  /*0b30*/  BRA `(.L_x_5) ;  /* 0xfffffffc00fc7947 */ /* 0x000fc0000383ffff */
[----:B------:R-:W-:-:S00]  /*0b40*/  NOP ;  /* 0x0000000000007918 */ /* 0x000fc00000000000 */
        /* <DEDUP_REMOVED lines=11> */
.L_x_6:


//--------------------- .nv.shared.reserved.0     --------------------------
	.section	.nv.shared.reserved.0,"aw",@nobits
	.weak		__nv_reservedSMEM_offset_0_alias
	.size		__nv_reservedSMEM_offset_0_alias, 0, 64
	.other		__nv_reservedSMEM_offset_0_alias,@"STO_CUDA_RESERVED_SHARED STV_DEFAULT"
__nv_reservedSMEM_offset_0_alias:
	.zero		0
	.zero		64


//--------------------- .nv.constant0._Z9matrixMulPiS_S_i --------------------------
	.section	.nv.constant0._Z9matrixMulPiS_S_i,"a",@progbits
	.sectionflags	@""
	.align	4
.nv.constant0._Z9matrixMulPiS_S_i:
	.zero		924


//--------------------- SYMBOLS --------------------------

	.type		.nv.reservedSmem.offset0,@object
	.size		.nv.reservedSmem.offset0,0x4
